	.headerflags	@"EF_CUDA_TEXMODE_UNIFIED EF_CUDA_64BIT_ADDRESS EF_CUDA_ACCELERATORS EF_CUDA_SM90 EF_CUDA_VIRTUAL_SM(EF_CUDA_SM90)"
	.elftype	@"ET_EXEC"


//--------------------- .nv.info                  --------------------------
	.section	.nv.info,"",@"SHT_CUDA_INFO"
	.align	4


	//----- nvinfo : EIATTR_REGCOUNT
	.align		4
        /*0000*/ 	.byte	0x04, 0x2f
        /*0002*/ 	.short	(.L_3 - .L_2)
	.align		4
.L_2:
        /*0004*/ 	.word	index@(triton_poi_fused__native_batch_norm_legit_no_training_relu_10)
        /*0008*/ 	.word	0x00000012


	//----- nvinfo : EIATTR_MIN_STACK_SIZE
	.align		4
.L_3:
        /*000c*/ 	.byte	0x04, 0x12
        /*000e*/ 	.short	(.L_5 - .L_4)
	.align		4
.L_4:
        /*0010*/ 	.word	index@(triton_poi_fused__native_batch_norm_legit_no_training_relu_10)
        /*0014*/ 	.word	0x00000000


	//----- nvinfo : EIATTR_FRAME_SIZE
	.align		4
.L_5:
        /*0018*/ 	.byte	0x04, 0x11
        /*001a*/ 	.short	(.L_7 - .L_6)
	.align		4
.L_6:
        /*001c*/ 	.word	index@(triton_poi_fused__native_batch_norm_legit_no_training_relu_10)
        /*0020*/ 	.word	0x00000000


	//----- nvinfo : EIATTR_MIN_STACK_SIZE
	.align		4
.L_7:
        /*0024*/ 	.byte	0x04, 0x12
        /*0026*/ 	.short	(.L_9 - .L_8)
	.align		4
.L_8:
        /*0028*/ 	.word	index@(triton_poi_fused__native_batch_norm_legit_no_training_relu_10)
        /*002c*/ 	.word	0x00000000
.L_9:


//--------------------- .nv.info.triton_poi_fused__native_batch_norm_legit_no_training_relu_10 --------------------------
	.section	.nv.info.triton_poi_fused__native_batch_norm_legit_no_training_relu_10,"",@"SHT_CUDA_INFO"
	.sectionflags	@""
	.align	4


	//----- nvinfo : EIATTR_CUDA_API_VERSION
	.align		4
        /*0000*/ 	.byte	0x04, 0x37
        /*0002*/ 	.short	(.L_11 - .L_10)
.L_10:
        /*0004*/ 	.word	0x0000007c


	//----- nvinfo : EIATTR_KPARAM_INFO
	.align		4
.L_11:
        /*0008*/ 	.byte	0x04, 0x17
        /*000a*/ 	.short	(.L_13 - .L_12)
.L_12:
        /*000c*/ 	.word	0x00000000
        /*0010*/ 	.short	0x0006
        /*0012*/ 	.short	0x0030
        /*0014*/ 	.byte	0x00, 0xf0, 0x11, 0x00


	//----- nvinfo : EIATTR_KPARAM_INFO
	.align		4
.L_13:
        /*0018*/ 	.byte	0x04, 0x17
        /*001a*/ 	.short	(.L_15 - .L_14)
.L_14:
        /*001c*/ 	.word	0x00000000
        /*0020*/ 	.short	0x0005
        /*0022*/ 	.short	0x0028
        /*0024*/ 	.byte	0x00, 0xf4, 0x21, 0x00


	//----- nvinfo : EIATTR_KPARAM_INFO
	.align		4
.L_15:
        /*0028*/ 	.byte	0x04, 0x17
        /*002a*/ 	.short	(.L_17 - .L_16)
.L_16:
        /*002c*/ 	.word	0x00000000
        /*0030*/ 	.short	0x0004
        /*0032*/ 	.short	0x0020
        /*0034*/ 	.byte	0x00, 0xf4, 0x21, 0x00


	//----- nvinfo : EIATTR_KPARAM_INFO
	.align		4
.L_17:
        /*0038*/ 	.byte	0x04, 0x17
        /*003a*/ 	.short	(.L_19 - .L_18)
.L_18:
        /*003c*/ 	.word	0x00000000
        /*0040*/ 	.short	0x0003
        /*0042*/ 	.short	0x0018
        /*0044*/ 	.byte	0x00, 0xf4, 0x21, 0x00


	//----- nvinfo : EIATTR_KPARAM_INFO
	.align		4
.L_19:
        /*0048*/ 	.byte	0x04, 0x17
        /*004a*/ 	.short	(.L_21 - .L_20)
.L_20:
        /*004c*/ 	.word	0x00000000
        /*0050*/ 	.short	0x0002
        /*0052*/ 	.short	0x0010
        /*0054*/ 	.byte	0x00, 0xf4, 0x21, 0x00


	//----- nvinfo : EIATTR_KPARAM_INFO
	.align		4
.L_21:
        /*0058*/ 	.byte	0x04, 0x17
        /*005a*/ 	.short	(.L_23 - .L_22)
.L_22:
        /*005c*/ 	.word	0x00000000
        /*0060*/ 	.short	0x0001
        /*0062*/ 	.short	0x0008
        /*0064*/ 	.byte	0x00, 0xf4, 0x21, 0x00


	//----- nvinfo : EIATTR_KPARAM_INFO
	.align		4
.L_23:
        /*0068*/ 	.byte	0x04, 0x17
        /*006a*/ 	.short	(.L_25 - .L_24)
.L_24:
        /*006c*/ 	.word	0x00000000
        /*0070*/ 	.short	0x0000
        /*0072*/ 	.short	0x0000
        /*0074*/ 	.byte	0x00, 0xf4, 0x21, 0x00


	//----- nvinfo : EIATTR_SPARSE_MMA_MASK
	.align		4
.L_25:
        /*0078*/ 	.byte	0x03, 0x50
        /*007a*/ 	.short	0x0000


	//----- nvinfo : EIATTR_MAXREG_COUNT
	.align		4
        /*007c*/ 	.byte	0x03, 0x1b
        /*007e*/ 	.short	0x00ff


	//----- nvinfo : EIATTR_EXIT_INSTR_OFFSETS
	.align		4
        /*0080*/ 	.byte	0x04, 0x1c
        /*0082*/ 	.short	(.L_27 - .L_26)


	//   ....[0]....
.L_26:
        /*0084*/ 	.word	0x000003d0


	//----- nvinfo : EIATTR_REQNTID
	.align		4
.L_27:
        /*0088*/ 	.byte	0x04, 0x10
        /*008a*/ 	.short	(.L_29 - .L_28)
.L_28:
        /*008c*/ 	.word	0x00000100
        /*0090*/ 	.word	0x00000001
        /*0094*/ 	.word	0x00000001


	//----- nvinfo : EIATTR_CBANK_PARAM_SIZE
	.align		4
.L_29:
        /*0098*/ 	.byte	0x03, 0x19
        /*009a*/ 	.short	0x0034


	//----- nvinfo : EIATTR_PARAM_CBANK
	.align		4
        /*009c*/ 	.byte	0x04, 0x0a
        /*009e*/ 	.short	(.L_31 - .L_30)
	.align		4
.L_30:
        /*00a0*/ 	.word	index@(.nv.constant0.triton_poi_fused__native_batch_norm_legit_no_training_relu_10)
        /*00a4*/ 	.short	0x0210
        /*00a6*/ 	.short	0x0034


	//----- nvinfo : EIATTR_SW_WAR
	.align		4
.L_31:
        /*00a8*/ 	.byte	0x04, 0x36
        /*00aa*/ 	.short	(.L_33 - .L_32)
.L_32:
        /*00ac*/ 	.word	0x00000008
.L_33:


//--------------------- .nv.callgraph             --------------------------
	.section	.nv.callgraph,"",@"SHT_CUDA_CALLGRAPH"
	.align	4
	.sectionentsize	8
	.align		4
        /*0000*/ 	.word	0x00000000
	.align		4
        /*0004*/ 	.word	0xffffffff
	.align		4
        /*0008*/ 	.word	0x00000000
	.align		4
        /*000c*/ 	.word	0xfffffffe
	.align		4
        /*0010*/ 	.word	0x00000000
	.align		4
        /*0014*/ 	.word	0xfffffffd
	.align		4
        /*0018*/ 	.word	0x00000000
	.align		4
        /*001c*/ 	.word	0xfffffffc


//--------------------- .nv.constant4             --------------------------
	.section	.nv.constant4,"a",@progbits
	.align	8
	.align		8
.nv.constant4:
        /*0000*/ 	.dword	_$_str
	.align		8
        /*0008*/ 	.dword	_$_str_$_2


//--------------------- .text.triton_poi_fused__native_batch_norm_legit_no_training_relu_10 --------------------------
	.section	.text.triton_poi_fused__native_batch_norm_legit_no_training_relu_10,"ax",@progbits
	.align	128
        .global         triton_poi_fused__native_batch_norm_legit_no_training_relu_10
        .type           triton_poi_fused__native_batch_norm_legit_no_training_relu_10,@function
        .size           triton_poi_fused__native_batch_norm_legit_no_training_relu_10,(.L_x_1 - triton_poi_fused__native_batch_norm_legit_no_training_relu_10)
        .other          triton_poi_fused__native_batch_norm_legit_no_training_relu_10,@"STO_CUDA_ENTRY STV_DEFAULT"
triton_poi_fused__native_batch_norm_legit_no_training_relu_10:
.text.triton_poi_fused__native_batch_norm_legit_no_training_relu_10:
[----:B------:R-:W-:Y:S01]  /*0000*/  LDC R1, c[0x0][0x28] ;  /* 0x00000a00ff017b82 */ /* 0x000fe20000000800 */
[----:B------:R-:W1:Y:S07]  /*0010*/  S2R R0, SR_TID.X ;  /* 0x0000000000007919 */ /* 0x000e6e0000002100 */
[----:B------:R-:W2:Y:S01]  /*0020*/  LDC.64 R2, c[0x0][0x220] ;  /* 0x00008800ff027b82 */ /* 0x000ea20000000a00 */
[----:B------:R-:W-:Y:S01]  /*0030*/  ULDC.64 UR4, c[0x0][0x208] ;  /* 0x0000820000047ab9 */ /* 0x000fe20000000a00 */
[----:B------:R-:W3:Y:S06]  /*0040*/  S2R R7, SR_CTAID.X ;  /* 0x0000000000077919 */ /* 0x000eec0000002500 */
[----:B------:R-:W4:Y:S08]  /*0050*/  LDC.64 R8, c[0x0][0x228] ;  /* 0x00008a00ff087b82 */ /* 0x000f300000000a00 */
[----:B------:R-:W5:Y:S01]  /*0060*/  LDC.64 R10, c[0x0][0x230] ;  /* 0x00008c00ff0a7b82 */ /* 0x000f620000000a00 */
[----:B-1----:R-:W-:-:S02]  /*0070*/  SHF.L.U32 R0, R0, 0x1, RZ ;  /* 0x0000000100007819 */ /* 0x002fc400000006ff */
[----:B---3--:R-:W-:Y:S02]  /*0080*/  SHF.R.S32.HI R5, RZ, 0x16, R7 ;  /* 0x00000016ff057819 */ /* 0x008fe40000011407 */
[----:B------:R-:W-:Y:S02]  /*0090*/  LOP3.LUT R0, R0, 0x1fe, RZ, 0xc0, !PT ;  /* 0x000001fe00007812 */ /* 0x000fe400078ec0ff */
[----:B------:R-:W-:Y:S02]  /*00a0*/  SGXT R5, R5, 0x1 ;  /* 0x000000010505781a */ /* 0x000fe40000000200 */
[----:B------:R-:W-:Y:S02]  /*00b0*/  LEA R0, R7, R0, 0x9 ;  /* 0x0000000007007211 */ /* 0x000fe400078e48ff */
[----:B------:R-:W1:Y:S02]  /*00c0*/  LDC.64 R6, c[0x0][0x218] ;  /* 0x00008600ff067b82 */ /* 0x000e640000000a00 */
[----:B------:R-:W-:-:S04]  /*00d0*/  LEA.HI R5, R5, R0, RZ, 0x8 ;  /* 0x0000000005057211 */ /* 0x000fc800078f40ff */
[----:B------:R-:W-:-:S04]  /*00e0*/  LOP3.LUT R5, R5, 0xffffff00, RZ, 0xc0, !PT ;  /* 0xffffff0005057812 */ /* 0x000fc800078ec0ff */
[----:B------:R-:W-:Y:S02]  /*00f0*/  IADD3 R13, R0, -R5, RZ ;  /* 0x80000005000d7210 */ /* 0x000fe40007ffe0ff */
[----:B------:R-:W3:Y:S03]  /*0100*/  LDC.64 R4, c[0x0][0x210] ;  /* 0x00008400ff047b82 */ /* 0x000ee60000000a00 */
[----:B--2---:R-:W-:-:S06]  /*0110*/  IMAD.WIDE R2, R13, 0x4, R2 ;  /* 0x000000040d027825 */ /* 0x004fcc00078e0202 */
[----:B------:R-:W2:Y:S01]  /*0120*/  LDG.E.EL.64 R2, desc[UR4][R2.64] ;  /* 0x0000000402027981 */ /* 0x000ea2000c2e1b00 */
[----:B-1----:R-:W-:-:S04]  /*0130*/  IMAD.WIDE R6, R13, 0x4, R6 ;  /* 0x000000040d067825 */ /* 0x002fc800078e0206 */
[C---:B----4-:R-:W-:Y:S02]  /*0140*/  IMAD.WIDE R8, R13.reuse, 0x4, R8 ;  /* 0x000000040d087825 */ /* 0x050fe400078e0208 */
[----:B------:R-:W4:Y:S02]  /*0150*/  LDG.E.EL.64 R6, desc[UR4][R6.64] ;  /* 0x0000000406067981 */ /* 0x000f24000c2e1b00 */
[----:B-----5:R-:W-:Y:S02]  /*0160*/  IMAD.WIDE R10, R13, 0x4, R10 ;  /* 0x000000040d0a7825 */ /* 0x020fe400078e020a */
[----:B------:R-:W5:Y:S02]  /*0170*/  LDG.E.EL.64 R8, desc[UR4][R8.64] ;  /* 0x0000000408087981 */ /* 0x000f64000c2e1b00 */
[----:B---3--:R-:W-:Y:S02]  /*0180*/  IMAD.WIDE R4, R0, 0x4, R4 ;  /* 0x0000000400047825 */ /* 0x008fe400078e0204 */
[----:B------:R-:W5:Y:S04]  /*0190*/  LDG.E.EL.64 R10, desc[UR4][R10.64] ;  /* 0x000000040a0a7981 */ /* 0x000f68000c2e1b00 */
[----:B------:R-:W4:Y:S01]  /*01a0*/  LDG.E.64 R4, desc[UR4][R4.64] ;  /* 0x0000000404047981 */ /* 0x000f22000c1e1b00 */
[----:B------:R-:W-:Y:S01]  /*01b0*/  HFMA2.MMA R14, -RZ, RZ, 1.625, 0 ;  /* 0x3e800000ff0e7435 */ /* 0x000fe200000001ff */
[----:B--2---:R-:W-:Y:S01]  /*01c0*/  FADD R2, R2, 9.9999997473787516356e-06 ;  /* 0x3727c5ac02027421 */ /* 0x004fe20000000000 */
[----:B------:R-:W-:-:S03]  /*01d0*/  FADD R3, R3, 9.9999997473787516356e-06 ;  /* 0x3727c5ac03037421 */ /* 0x000fc60000000000 */
[----:B------:R-:W1:Y:S08]  /*01e0*/  MUFU.SQRT R12, R2 ;  /* 0x00000002000c7308 */ /* 0x000e700000002000 */
[----:B------:R2:W3:Y:S01]  /*01f0*/  MUFU.SQRT R13, R3 ;  /* 0x00000003000d7308 */ /* 0x0004e20000002000 */
[C---:B-1----:R-:W-:Y:S02]  /*0200*/  FSETP.GT.AND P0, PT, R12.reuse, 8.50705917302346158658e+37, PT ;  /* 0x7e8000000c00780b */ /* 0x042fe40003f04000 */
[----:B------:R-:W-:Y:S01]  /*0210*/  FSETP.GEU.AND P2, PT, R12, 1.175494350822287508e-38, PT ;  /* 0x008000000c00780b */ /* 0x000fe20003f4e000 */
[----:B--2---:R-:W1:Y:S01]  /*0220*/  LDC.64 R2, c[0x0][0x238] ;  /* 0x00008e00ff027b82 */ /* 0x004e620000000a00 */
[----:B---3--:R-:W-:-:S02]  /*0230*/  FSETP.GT.AND P1, PT, R13, 8.50705917302346158658e+37, PT ;  /* 0x7e8000000d00780b */ /* 0x008fc40003f24000 */
[----:B------:R-:W-:-:S07]  /*0240*/  FSETP.GEU.AND P3, PT, R13, 1.175494350822287508e-38, PT ;  /* 0x008000000d00780b */ /* 0x000fce0003f6e000 */
[----:B------:R-:W-:-:S04]  /*0250*/  @P0 FMUL R12, R12, 0.25 ;  /* 0x3e8000000c0c0820 */ /* 0x000fc80000400000 */
[----:B------:R-:W-:Y:S01]  /*0260*/  @!P2 FMUL R12, R12, 16777216 ;  /* 0x4b8000000c0ca820 */ /* 0x000fe20000400000 */
[----:B------:R-:W-:-:S04]  /*0270*/  @P1 FMUL R13, R13, 0.25 ;  /* 0x3e8000000d0d1820 */ /* 0x000fc80000400000 */
[----:B------:R-:W-:Y:S01]  /*0280*/  @!P3 FMUL R13, R13, 16777216 ;  /* 0x4b8000000d0db820 */ /* 0x000fe20000400000 */
[----:B------:R-:W2:Y:S01]  /*0290*/  MUFU.RCP R12, R12 ;  /* 0x0000000c000c7308 */ /* 0x000ea20000001000 */
[----:B------:R-:W-:-:S07]  /*02a0*/  FSEL R15, R14, 1, P0 ;  /* 0x3f8000000e0f7808 */ /* 0x000fce0000000000 */
[----:B------:R-:W3:Y:S01]  /*02b0*/  MUFU.RCP R13, R13 ;  /* 0x0000000d000d7308 */ /* 0x000ee20000001000 */
[----:B------:R-:W-:Y:S01]  /*02c0*/  FSEL R14, R14, 1, P1 ;  /* 0x3f8000000e0e7808 */ /* 0x000fe20000800000 */
[----:B------:R-:W-:-:S04]  /*02d0*/  @!P2 FMUL R15, R15, 16777216 ;  /* 0x4b8000000f0fa820 */ /* 0x000fc80000400000 */
[----:B------:R-:W-:Y:S01]  /*02e0*/  @!P3 FMUL R14, R14, 16777216 ;  /* 0x4b8000000e0eb820 */ /* 0x000fe20000400000 */
[----:B----4-:R-:W-:Y:S01]  /*02f0*/  FADD R5, R5, -R7 ;  /* 0x8000000705057221 */ /* 0x010fe20000000000 */
[----:B------:R-:W-:Y:S01]  /*0300*/  FADD R4, R4, -R6 ;  /* 0x8000000604047221 */ /* 0x000fe20000000000 */
[----:B--2---:R-:W-:Y:S01]  /*0310*/  FMUL R15, R12, R15 ;  /* 0x0000000f0c0f7220 */ /* 0x004fe20000400000 */
[----:B---3--:R-:W-:-:S03]  /*0320*/  FMUL R14, R13, R14 ;  /* 0x0000000e0d0e7220 */ /* 0x008fc60000400000 */
[----:B------:R-:W-:Y:S01]  /*0330*/  FMUL R15, R4, R15 ;  /* 0x0000000f040f7220 */ /* 0x000fe20000400000 */
[----:B------:R-:W-:-:S03]  /*0340*/  FMUL R14, R5, R14 ;  /* 0x0000000e050e7220 */ /* 0x000fc60000400000 */
[----:B-----5:R-:W-:Y:S01]  /*0350*/  FFMA R8, R8, R15, R10 ;  /* 0x0000000f08087223 */ /* 0x020fe2000000000a */
[----:B------:R-:W-:-:S04]  /*0360*/  FFMA R9, R9, R14, R11 ;  /* 0x0000000e09097223 */ /* 0x000fc8000000000b */
[----:B------:R-:W-:Y:S02]  /*0370*/  FSETP.GEU.AND P0, PT, R8, RZ, PT ;  /* 0x000000ff0800720b */ /* 0x000fe40003f0e000 */
[C---:B------:R-:W-:Y:S01]  /*0380*/  FSETP.GEU.AND P1, PT, R9.reuse, RZ, PT ;  /* 0x000000ff0900720b */ /* 0x040fe20003f2e000 */
[----:B-1----:R-:W-:Y:S01]  /*0390*/  IMAD.WIDE R2, R0, 0x4, R2 ;  /* 0x0000000400027825 */ /* 0x002fe200078e0202 */
[----:B------:R-:W-:Y:S02]  /*03a0*/  FSEL R8, R8, RZ, P0 ;  /* 0x000000ff08087208 */ /* 0x000fe40000000000 */
[----:B------:R-:W-:-:S05]  /*03b0*/  FSEL R9, R9, RZ, P1 ;  /* 0x000000ff09097208 */ /* 0x000fca0000800000 */
[----:B------:R-:W-:Y:S01]  /*03c0*/  STG.E.64 desc[UR4][R2.64], R8 ;  /* 0x0000000802007986 */ /* 0x000fe2000c101b04 */
[----:B------:R-:W-:Y:S05]  /*03d0*/  EXIT ;  /* 0x000000000000794d */ /* 0x000fea0003800000 */
.L_x_0:
[----:B------:R-:W-:-:S00]  /*03e0*/  BRA `(.L_x_0) ;  /* 0xfffffffc00fc7947 */ /* 0x000fc0000383ffff */
[----:B------:R-:W-:-:S00]  /*03f0*/  NOP ;  /* 0x0000000000007918 */ /* 0x000fc00000000000 */
        /* <DEDUP_REMOVED lines=8> */
.L_x_1:


//--------------------- .nv.global.init           --------------------------
	.section	.nv.global.init,"aw",@progbits
.nv.global.init:
	.type		_$_str,@object
	.size		_$_str,(_$_str_$_2 - _$_str)
_$_str:
        /*0000*/ 	.byte	0x5f, 0x5f, 0x43, 0x55, 0x44, 0x41, 0x5f, 0x46, 0x54, 0x5a, 0x00
	.type		_$_str_$_2,@object
	.size		_$_str_$_2,(.L_1 - _$_str_$_2)
_$_str_$_2:
        /*000b*/ 	.byte	0x5f, 0x5f, 0x43, 0x55, 0x44, 0x41, 0x5f, 0x50, 0x52, 0x45, 0x43, 0x5f, 0x53, 0x51, 0x52, 0x54
        /*001b*/ 	.byte	0x00
.L_1:


//--------------------- .nv.constant0.triton_poi_fused__native_batch_norm_legit_no_training_relu_10 --------------------------
	.section	.nv.constant0.triton_poi_fused__native_batch_norm_legit_no_training_relu_10,"a",@progbits
	.sectionflags	@""
	.align	4
.nv.constant0.triton_poi_fused__native_batch_norm_legit_no_training_relu_10:
	.zero		580
